//
// Generated by NVIDIA NVVM Compiler
//
// Compiler Build ID: CL-36424714
// Cuda compilation tools, release 13.0, V13.0.88
// Based on NVVM 20.0.0
//

.version 9.0
.target sm_100
.address_size 64

	// .globl	_Z22matrix_multiply_kernelPfS_S_i
// _ZZ22matrix_multiply_kernelPfS_S_iE3Ads has been demoted
// _ZZ22matrix_multiply_kernelPfS_S_iE3Bds has been demoted

.visible .entry _Z22matrix_multiply_kernelPfS_S_i(
	.param .u64 .ptr .align 1 _Z22matrix_multiply_kernelPfS_S_i_param_0,
	.param .u64 .ptr .align 1 _Z22matrix_multiply_kernelPfS_S_i_param_1,
	.param .u64 .ptr .align 1 _Z22matrix_multiply_kernelPfS_S_i_param_2,
	.param .u32 _Z22matrix_multiply_kernelPfS_S_i_param_3
)
{
	.reg .pred 	%p<4>;
	.reg .b32 	%r<37>;
	.reg .b32 	%f<105>;
	.reg .b64 	%rd<13>;
	// demoted variable
	.shared .align 4 .b8 _ZZ22matrix_multiply_kernelPfS_S_iE3Ads[4096];
	// demoted variable
	.shared .align 4 .b8 _ZZ22matrix_multiply_kernelPfS_S_iE3Bds[4096];
	ld.param.u64 	%rd3, [_Z22matrix_multiply_kernelPfS_S_i_param_0];
	ld.param.u64 	%rd4, [_Z22matrix_multiply_kernelPfS_S_i_param_1];
	ld.param.u64 	%rd5, [_Z22matrix_multiply_kernelPfS_S_i_param_2];
	ld.param.u32 	%r21, [_Z22matrix_multiply_kernelPfS_S_i_param_3];
	mov.u32 	%r22, %ctaid.x;
	mov.u32 	%r23, %ctaid.y;
	mov.u32 	%r1, %tid.x;
	mov.u32 	%r2, %tid.y;
	shl.b32 	%r24, %r23, 5;
	add.s32 	%r3, %r24, %r2;
	shl.b32 	%r4, %r22, 5;
	add.s32 	%r25, %r4, %r1;
	max.s32 	%r26, %r3, %r25;
	setp.ge.s32 	%p1, %r26, %r21;
	@%p1 bra 	$L__BB0_5;
	setp.lt.u32 	%p2, %r21, 32;
	mov.f32 	%f104, 0f00000000;
	@%p2 bra 	$L__BB0_4;
	shl.b32 	%r27, %r2, 7;
	mov.u32 	%r28, _ZZ22matrix_multiply_kernelPfS_S_iE3Ads;
	add.s32 	%r6, %r28, %r27;
	shl.b32 	%r29, %r1, 2;
	add.s32 	%r7, %r6, %r29;
	mov.u32 	%r30, _ZZ22matrix_multiply_kernelPfS_S_iE3Bds;
	add.s32 	%r9, %r30, %r29;
	add.s32 	%r8, %r9, %r27;
	shr.u32 	%r31, %r21, 5;
	neg.s32 	%r36, %r31;
	mad.lo.s32 	%r35, %r21, %r3, %r1;
	mad.lo.s32 	%r32, %r2, %r21, %r1;
	add.s32 	%r34, %r32, %r4;
	shl.b32 	%r13, %r21, 5;
	cvta.to.global.u64 	%rd1, %rd3;
	cvta.to.global.u64 	%rd2, %rd4;
	mov.f32 	%f104, 0f00000000;
$L__BB0_3:
	mul.wide.s32 	%rd6, %r35, 4;
	add.s64 	%rd7, %rd1, %rd6;
	ld.global.f32 	%f6, [%rd7];
	st.shared.f32 	[%r7], %f6;
	mul.wide.u32 	%rd8, %r34, 4;
	add.s64 	%rd9, %rd2, %rd8;
	ld.global.f32 	%f7, [%rd9];
	st.shared.f32 	[%r8], %f7;
	bar.sync 	0;
	ld.shared.f32 	%f8, [%r6];
	ld.shared.f32 	%f9, [%r9];
	fma.rn.f32 	%f10, %f8, %f9, %f104;
	ld.shared.f32 	%f11, [%r6+4];
	ld.shared.f32 	%f12, [%r9+128];
	fma.rn.f32 	%f13, %f11, %f12, %f10;
	ld.shared.f32 	%f14, [%r6+8];
	ld.shared.f32 	%f15, [%r9+256];
	fma.rn.f32 	%f16, %f14, %f15, %f13;
	ld.shared.f32 	%f17, [%r6+12];
	ld.shared.f32 	%f18, [%r9+384];
	fma.rn.f32 	%f19, %f17, %f18, %f16;
	ld.shared.f32 	%f20, [%r6+16];
	ld.shared.f32 	%f21, [%r9+512];
	fma.rn.f32 	%f22, %f20, %f21, %f19;
	ld.shared.f32 	%f23, [%r6+20];
	ld.shared.f32 	%f24, [%r9+640];
	fma.rn.f32 	%f25, %f23, %f24, %f22;
	ld.shared.f32 	%f26, [%r6+24];
	ld.shared.f32 	%f27, [%r9+768];
	fma.rn.f32 	%f28, %f26, %f27, %f25;
	ld.shared.f32 	%f29, [%r6+28];
	ld.shared.f32 	%f30, [%r9+896];
	fma.rn.f32 	%f31, %f29, %f30, %f28;
	ld.shared.f32 	%f32, [%r6+32];
	ld.shared.f32 	%f33, [%r9+1024];
	fma.rn.f32 	%f34, %f32, %f33, %f31;
	ld.shared.f32 	%f35, [%r6+36];
	ld.shared.f32 	%f36, [%r9+1152];
	fma.rn.f32 	%f37, %f35, %f36, %f34;
	ld.shared.f32 	%f38, [%r6+40];
	ld.shared.f32 	%f39, [%r9+1280];
	fma.rn.f32 	%f40, %f38, %f39, %f37;
	ld.shared.f32 	%f41, [%r6+44];
	ld.shared.f32 	%f42, [%r9+1408];
	fma.rn.f32 	%f43, %f41, %f42, %f40;
	ld.shared.f32 	%f44, [%r6+48];
	ld.shared.f32 	%f45, [%r9+1536];
	fma.rn.f32 	%f46, %f44, %f45, %f43;
	ld.shared.f32 	%f47, [%r6+52];
	ld.shared.f32 	%f48, [%r9+1664];
	fma.rn.f32 	%f49, %f47, %f48, %f46;
	ld.shared.f32 	%f50, [%r6+56];
	ld.shared.f32 	%f51, [%r9+1792];
	fma.rn.f32 	%f52, %f50, %f51, %f49;
	ld.shared.f32 	%f53, [%r6+60];
	ld.shared.f32 	%f54, [%r9+1920];
	fma.rn.f32 	%f55, %f53, %f54, %f52;
	ld.shared.f32 	%f56, [%r6+64];
	ld.shared.f32 	%f57, [%r9+2048];
	fma.rn.f32 	%f58, %f56, %f57, %f55;
	ld.shared.f32 	%f59, [%r6+68];
	ld.shared.f32 	%f60, [%r9+2176];
	fma.rn.f32 	%f61, %f59, %f60, %f58;
	ld.shared.f32 	%f62, [%r6+72];
	ld.shared.f32 	%f63, [%r9+2304];
	fma.rn.f32 	%f64, %f62, %f63, %f61;
	ld.shared.f32 	%f65, [%r6+76];
	ld.shared.f32 	%f66, [%r9+2432];
	fma.rn.f32 	%f67, %f65, %f66, %f64;
	ld.shared.f32 	%f68, [%r6+80];
	ld.shared.f32 	%f69, [%r9+2560];
	fma.rn.f32 	%f70, %f68, %f69, %f67;
	ld.shared.f32 	%f71, [%r6+84];
	ld.shared.f32 	%f72, [%r9+2688];
	fma.rn.f32 	%f73, %f71, %f72, %f70;
	ld.shared.f32 	%f74, [%r6+88];
	ld.shared.f32 	%f75, [%r9+2816];
	fma.rn.f32 	%f76, %f74, %f75, %f73;
	ld.shared.f32 	%f77, [%r6+92];
	ld.shared.f32 	%f78, [%r9+2944];
	fma.rn.f32 	%f79, %f77, %f78, %f76;
	ld.shared.f32 	%f80, [%r6+96];
	ld.shared.f32 	%f81, [%r9+3072];
	fma.rn.f32 	%f82, %f80, %f81, %f79;
	ld.shared.f32 	%f83, [%r6+100];
	ld.shared.f32 	%f84, [%r9+3200];
	fma.rn.f32 	%f85, %f83, %f84, %f82;
	ld.shared.f32 	%f86, [%r6+104];
	ld.shared.f32 	%f87, [%r9+3328];
	fma.rn.f32 	%f88, %f86, %f87, %f85;
	ld.shared.f32 	%f89, [%r6+108];
	ld.shared.f32 	%f90, [%r9+3456];
	fma.rn.f32 	%f91, %f89, %f90, %f88;
	ld.shared.f32 	%f92, [%r6+112];
	ld.shared.f32 	%f93, [%r9+3584];
	fma.rn.f32 	%f94, %f92, %f93, %f91;
	ld.shared.f32 	%f95, [%r6+116];
	ld.shared.f32 	%f96, [%r9+3712];
	fma.rn.f32 	%f97, %f95, %f96, %f94;
	ld.shared.f32 	%f98, [%r6+120];
	ld.shared.f32 	%f99, [%r9+3840];
	fma.rn.f32 	%f100, %f98, %f99, %f97;
	ld.shared.f32 	%f101, [%r6+124];
	ld.shared.f32 	%f102, [%r9+3968];
	fma.rn.f32 	%f104, %f101, %f102, %f100;
	bar.sync 	0;
	add.s32 	%r36, %r36, 1;
	setp.ne.s32 	%p3, %r36, 0;
	add.s32 	%r35, %r35, 32;
	add.s32 	%r34, %r34, %r13;
	@%p3 bra 	$L__BB0_3;
$L__BB0_4:
	mad.lo.s32 	%r33, %r21, %r3, %r25;
	cvta.to.global.u64 	%rd10, %rd5;
	mul.wide.u32 	%rd11, %r33, 4;
	add.s64 	%rd12, %rd10, %rd11;
	st.global.f32 	[%rd12], %f104;
$L__BB0_5:
	ret;

}


// ===== COMPILED SASS (sm_100) =====

	.target	sm_100

	.elftype	@"ET_EXEC"


//--------------------- .note.nv.tkinfo           --------------------------
	.section	.note.nv.tkinfo,"",@"SHT_NOTE"
	.sectionflags	@"SHF_NOTE_NV_TKINFO"
	.tkinfo
        /*0018*/ 	.word	0x00000002
        /*0030*/ 	.string	""
        /*0030*/ 	.string	"ptxas"
        /*0030*/ 	.string	"Cuda compilation tools, release 13.0, V13.0.88"
        /*0030*/ 	.string	"Build cuda_13.0.r13.0/compiler.36424714_0"
        /*0030*/ 	.string	"-arch sm_100 -m 64 "



//--------------------- .note.nv.cuinfo           --------------------------
	.section	.note.nv.cuinfo,"",@"SHT_NOTE"
	.sectionflags	@"SHF_NOTE_NV_CUINFO"
        /*0018*/ 	.short	0x0002
        /*001a*/ 	.short	0x0064
        /*001c*/ 	.short	0x0082
	.zero		2


//--------------------- .nv.info                  --------------------------
	.section	.nv.info,"",@"SHT_CUDA_INFO"
	.align	4


	//----- nvinfo : EIATTR_REGCOUNT
	.align		4
        /*0000*/ 	.byte	0x04, 0x2f
        /*0002*/ 	.short	(.L_1 - .L_0)
	.align		4
.L_0:
        /*0004*/ 	.word	index@(_Z22matrix_multiply_kernelPfS_S_i)
        /*0008*/ 	.word	0x00000020


	//----- nvinfo : EIATTR_FRAME_SIZE
	.align		4
.L_1:
        /*000c*/ 	.byte	0x04, 0x11
        /*000e*/ 	.short	(.L_3 - .L_2)
	.align		4
.L_2:
        /*0010*/ 	.word	index@(_Z22matrix_multiply_kernelPfS_S_i)
        /*0014*/ 	.word	0x00000000


	//----- nvinfo : EIATTR_MIN_STACK_SIZE
	.align		4
.L_3:
        /*0018*/ 	.byte	0x04, 0x12
        /*001a*/ 	.short	(.L_5 - .L_4)
	.align		4
.L_4:
        /*001c*/ 	.word	index@(_Z22matrix_multiply_kernelPfS_S_i)
        /*0020*/ 	.word	0x00000000
.L_5:


//--------------------- .nv.compat                --------------------------
	.section	.nv.compat,"",@"SHT_CUDA_COMPAT_INFO"
	.align	4
        /*0000*/ 	.byte	0x02, 0x09, 0x00, 0x00, 0x02, 0x02, 0x01, 0x00, 0x02, 0x05, 0x05, 0x00, 0x03, 0x07, 0x01, 0x01
        /*0010*/ 	.byte	0x02, 0x03, 0x00, 0x00, 0x02, 0x06, 0x01, 0x00, 0x04, 0x0b, 0x08, 0x00, 0x09, 0x00, 0x00, 0x00
        /*0020*/ 	.byte	0x00, 0x00, 0x00, 0x00


//--------------------- .nv.info._Z22matrix_multiply_kernelPfS_S_i --------------------------
	.section	.nv.info._Z22matrix_multiply_kernelPfS_S_i,"",@"SHT_CUDA_INFO"
	.sectionflags	@""
	.align	4


	//----- nvinfo : EIATTR_CUDA_API_VERSION
	.align		4
        /*0000*/ 	.byte	0x04, 0x37
        /*0002*/ 	.short	(.L_7 - .L_6)
.L_6:
        /*0004*/ 	.word	0x00000082


	//----- nvinfo : EIATTR_KPARAM_INFO
	.align		4
.L_7:
        /*0008*/ 	.byte	0x04, 0x17
        /*000a*/ 	.short	(.L_9 - .L_8)
.L_8:
        /*000c*/ 	.word	0x00000000
        /*0010*/ 	.short	0x0003
        /*0012*/ 	.short	0x0018
        /*0014*/ 	.byte	0x00, 0xf0, 0x11, 0x00


	//----- nvinfo : EIATTR_KPARAM_INFO
	.align		4
.L_9:
        /*0018*/ 	.byte	0x04, 0x17
        /*001a*/ 	.short	(.L_11 - .L_10)
.L_10:
        /*001c*/ 	.word	0x00000000
        /*0020*/ 	.short	0x0002
        /*0022*/ 	.short	0x0010
        /*0024*/ 	.byte	0x00, 0xf5, 0x21, 0x00


	//----- nvinfo : EIATTR_KPARAM_INFO
	.align		4
.L_11:
        /*0028*/ 	.byte	0x04, 0x17
        /*002a*/ 	.short	(.L_13 - .L_12)
.L_12:
        /*002c*/ 	.word	0x00000000
        /*0030*/ 	.short	0x0001
        /*0032*/ 	.short	0x0008
        /*0034*/ 	.byte	0x00, 0xf5, 0x21, 0x00


	//----- nvinfo : EIATTR_KPARAM_INFO
	.align		4
.L_13:
        /*0038*/ 	.byte	0x04, 0x17
        /*003a*/ 	.short	(.L_15 - .L_14)
.L_14:
        /*003c*/ 	.word	0x00000000
        /*0040*/ 	.short	0x0000
        /*0042*/ 	.short	0x0000
        /*0044*/ 	.byte	0x00, 0xf5, 0x21, 0x00


	//----- nvinfo : EIATTR_SPARSE_MMA_MASK
	.align		4
.L_15:
        /*0048*/ 	.byte	0x03, 0x50
        /*004a*/ 	.short	0x0000


	//----- nvinfo : EIATTR_MAXREG_COUNT
	.align		4
        /*004c*/ 	.byte	0x03, 0x1b
        /*004e*/ 	.short	0x00ff


	//----- nvinfo : EIATTR_NUM_BARRIERS
	.align		4
        /*0050*/ 	.byte	0x02, 0x4c
        /*0052*/ 	.byte	0x01
	.zero		1


	//----- nvinfo : EIATTR_MERCURY_ISA_VERSION
	.align		4
        /*0054*/ 	.byte	0x03, 0x5f
        /*0056*/ 	.short	0x0101


	//----- nvinfo : EIATTR_VRC_CTA_INIT_COUNT
	.align		4
        /*0058*/ 	.byte	0x02, 0x4a
	.zero		1
	.zero		1


	//----- nvinfo : EIATTR_EXIT_INSTR_OFFSETS
	.align		4
        /*005c*/ 	.byte	0x04, 0x1c
        /*005e*/ 	.short	(.L_17 - .L_16)


	//   ....[0]....
.L_16:
        /*0060*/ 	.word	0x000000a0


	//   ....[1]....
        /*0064*/ 	.word	0x00000790


	//----- nvinfo : EIATTR_CBANK_PARAM_SIZE
	.align		4
.L_17:
        /*0068*/ 	.byte	0x03, 0x19
        /*006a*/ 	.short	0x001c


	//----- nvinfo : EIATTR_PARAM_CBANK
	.align		4
        /*006c*/ 	.byte	0x04, 0x0a
        /*006e*/ 	.short	(.L_19 - .L_18)
	.align		4
.L_18:
        /*0070*/ 	.word	index@(.nv.constant0._Z22matrix_multiply_kernelPfS_S_i)
        /*0074*/ 	.short	0x0380
        /*0076*/ 	.short	0x001c


	//----- nvinfo : EIATTR_SW_WAR
	.align		4
.L_19:
        /*0078*/ 	.byte	0x04, 0x36
        /*007a*/ 	.short	(.L_21 - .L_20)
.L_20:
        /*007c*/ 	.word	0x00000008
.L_21:


//--------------------- .nv.callgraph             --------------------------
	.section	.nv.callgraph,"",@"SHT_CUDA_CALLGRAPH"
	.align	4
	.sectionentsize	8
	.align		4
        /*0000*/ 	.word	0x00000000
	.align		4
        /*0004*/ 	.word	0xffffffff
	.align		4
        /*0008*/ 	.word	0x00000000
	.align		4
        /*000c*/ 	.word	0xfffffffe
	.align		4
        /*0010*/ 	.word	0x00000000
	.align		4
        /*0014*/ 	.word	0xfffffffd
	.align		4
        /*0018*/ 	.word	0x00000000
	.align		4
        /*001c*/ 	.word	0xfffffffc


//--------------------- .text._Z22matrix_multiply_kernelPfS_S_i --------------------------
	.section	.text._Z22matrix_multiply_kernelPfS_S_i,"ax",@progbits
	.align	128
        .global         _Z22matrix_multiply_kernelPfS_S_i
        .type           _Z22matrix_multiply_kernelPfS_S_i,@function
        .size           _Z22matrix_multiply_kernelPfS_S_i,(.L_x_3 - _Z22matrix_multiply_kernelPfS_S_i)
        .other          _Z22matrix_multiply_kernelPfS_S_i,@"STO_CUDA_ENTRY STV_DEFAULT"
_Z22matrix_multiply_kernelPfS_S_i:
.text._Z22matrix_multiply_kernelPfS_S_i:
[----:B------:R-:W-:Y:S01]  /*0000*/  LDC R1, c[0x0][0x37c] ;  /* 0x0000df00ff017b82 */ /* 0x000fe20000000800 */
[----:B------:R-:W0:Y:S07]  /*0010*/  S2R R5, SR_CTAID.Y ;  /* 0x0000000000057919 */ /* 0x000e2e0000002600 */
[----:B------:R-:W1:Y:S01]  /*0020*/  LDC R0, c[0x0][0x398] ;  /* 0x0000e600ff007b82 */ /* 0x000e620000000800 */
[----:B------:R-:W0:Y:S01]  /*0030*/  S2R R8, SR_TID.Y ;  /* 0x0000000000087919 */ /* 0x000e220000002200 */
[----:B------:R-:W2:Y:S01]  /*0040*/  S2R R4, SR_CTAID.X ;  /* 0x0000000000047919 */ /* 0x000ea20000002500 */
[----:B------:R-:W2:Y:S01]  /*0050*/  S2R R7, SR_TID.X ;  /* 0x0000000000077919 */ /* 0x000ea20000002100 */
[----:B0-----:R-:W-:-:S02]  /*0060*/  LEA R5, R5, R8, 0x5 ;  /* 0x0000000805057211 */ /* 0x001fc400078e28ff */
[----:B--2---:R-:W-:-:S04]  /*0070*/  LEA R2, R4, R7, 0x5 ;  /* 0x0000000704027211 */ /* 0x004fc800078e28ff */
[----:B------:R-:W-:-:S04]  /*0080*/  VIMNMX R3, PT, PT, R5, R2, !PT ;  /* 0x0000000205037248 */ /* 0x000fc80007fe0100 */
[----:B-1----:R-:W-:-:S13]  /*0090*/  ISETP.GE.AND P0, PT, R3, R0, PT ;  /* 0x000000000300720c */ /* 0x002fda0003f06270 */
[----:B------:R-:W-:Y:S05]  /*00a0*/  @P0 EXIT ;  /* 0x000000000000094d */ /* 0x000fea0003800000 */
[----:B------:R-:W0:Y:S01]  /*00b0*/  LDC.64 R22, c[0x0][0x390] ;  /* 0x0000e400ff167b82 */ /* 0x000e220000000a00 */
[----:B------:R-:W-:Y:S01]  /*00c0*/  ISETP.GE.U32.AND P0, PT, R0, 0x20, PT ;  /* 0x000000200000780c */ /* 0x000fe20003f06070 */
[----:B------:R-:W-:Y:S01]  /*00d0*/  IMAD R3, R5, R0, R2 ;  /* 0x0000000005037224 */ /* 0x000fe200078e0202 */
[----:B------:R-:W1:Y:S01]  /*00e0*/  LDCU.64 UR8, c[0x0][0x358] ;  /* 0x00006b00ff0877ac */ /* 0x000e620008000a00 */
[----:B------:R-:W-:Y:S02]  /*00f0*/  HFMA2 R11, -RZ, RZ, 0, 0 ;  /* 0x00000000ff0b7431 */ /* 0x000fe400000001ff */
[----:B0-----:R-:W-:-:S08]  /*0100*/  IMAD.WIDE.U32 R22, R3, 0x4, R22 ;  /* 0x0000000403167825 */ /* 0x001fd000078e0016 */
[----:B-1----:R-:W-:Y:S05]  /*0110*/  @!P0 BRA `(.L_x_0) ;  /* 0x0000000400988947 */ /* 0x002fea0003800000 */
[----:B------:R-:W0:Y:S01]  /*0120*/  S2UR UR6, SR_CgaCtaId ;  /* 0x00000000000679c3 */ /* 0x000e220000008800 */
[----:B------:R-:W-:Y:S01]  /*0130*/  UMOV UR4, 0x400 ;  /* 0x0000040000047882 */ /* 0x000fe20000000000 */
[-CC-:B------:R-:W-:Y:S01]  /*0140*/  IMAD R3, R8, R0.reuse, R7.reuse ;  /* 0x0000000008037224 */ /* 0x180fe200078e0207 */
[----:B------:R-:W-:Y:S01]  /*0150*/  UIADD3 UR5, UPT, UPT, UR4, 0x1000, URZ ;  /* 0x0000100004057890 */ /* 0x000fe2000fffe0ff */
[----:B------:R-:W-:Y:S01]  /*0160*/  IMAD R2, R5, R0, R7 ;  /* 0x0000000005027224 */ /* 0x000fe200078e0207 */
[----:B------:R-:W-:Y:S02]  /*0170*/  MOV R11, RZ ;  /* 0x000000ff000b7202 */ /* 0x000fe40000000f00 */
[----:B------:R-:W-:Y:S01]  /*0180*/  LEA R3, R4, R3, 0x5 ;  /* 0x0000000304037211 */ /* 0x000fe200078e28ff */
[----:B------:R-:W1:Y:S01]  /*0190*/  LDC.64 R20, c[0x0][0x380] ;  /* 0x0000e000ff147b82 */ /* 0x000e620000000a00 */
[----:B------:R-:W-:-:S04]  /*01a0*/  SHF.R.U32.HI R4, RZ, 0x5, R0 ;  /* 0x00000005ff047819 */ /* 0x000fc80000011600 */
[----:B------:R-:W-:-:S03]  /*01b0*/  IADD3 R4, PT, PT, -R4, RZ, RZ ;  /* 0x000000ff04047210 */ /* 0x000fc60007ffe1ff */
[----:B------:R-:W2:Y:S01]  /*01c0*/  LDC.64 R18, c[0x0][0x388] ;  /* 0x0000e200ff127b82 */ /* 0x000ea20000000a00 */
[----:B0-----:R-:W-:Y:S02]  /*01d0*/  ULEA UR4, UR6, UR4, 0x18 ;  /* 0x0000000406047291 */ /* 0x001fe4000f8ec0ff */
[----:B------:R-:W-:-:S04]  /*01e0*/  ULEA UR5, UR6, UR5, 0x18 ;  /* 0x0000000506057291 */ /* 0x000fc8000f8ec0ff */
[C---:B------:R-:W-:Y:S02]  /*01f0*/  LEA R16, R8.reuse, UR4, 0x7 ;  /* 0x0000000408107c11 */ /* 0x040fe4000f8e38ff */
[C---:B------:R-:W-:Y:S02]  /*0200*/  LEA R6, R7.reuse, UR5, 0x2 ;  /* 0x0000000507067c11 */ /* 0x040fe4000f8e10ff */
[----:B------:R-:W-:Y:S02]  /*0210*/  LEA R7, R7, R16, 0x2 ;  /* 0x0000001007077211 */ /* 0x000fe400078e10ff */
[----:B------:R-:W-:-:S07]  /*0220*/  LEA R5, R8, R6, 0x7 ;  /* 0x0000000608057211 */ /* 0x000fce00078e38ff */
.L_x_1:
[----:B-1----:R-:W-:-:S04]  /*0230*/  IMAD.WIDE R24, R2, 0x4, R20 ;  /* 0x0000000402187825 */ /* 0x002fc800078e0214 */
[----:B--2---:R-:W-:Y:S02]  /*0240*/  IMAD.WIDE.U32 R8, R3, 0x4, R18 ;  /* 0x0000000403087825 */ /* 0x004fe400078e0012 */
[----:B------:R-:W2:Y:S04]  /*0250*/  LDG.E R24, desc[UR8][R24.64] ;  /* 0x0000000818187981 */ /* 0x000ea8000c1e1900 */
[----:B------:R-:W3:Y:S01]  /*0260*/  LDG.E R26, desc[UR8][R8.64] ;  /* 0x00000008081a7981 */ /* 0x000ee2000c1e1900 */
[----:B------:R-:W-:Y:S02]  /*0270*/  IADD3 R4, PT, PT, R4, 0x1, RZ ;  /* 0x0000000104047810 */ /* 0x000fe40007ffe0ff */
[----:B------:R-:W-:Y:S02]  /*0280*/  IADD3 R2, PT, PT, R2, 0x20, RZ ;  /* 0x0000002002027810 */ /* 0x000fe40007ffe0ff */
[----:B------:R-:W-:-:S02]  /*0290*/  ISETP.NE.AND P0, PT, R4, RZ, PT ;  /* 0x000000ff0400720c */ /* 0x000fc40003f05270 */
[----:B------:R-:W-:Y:S01]  /*02a0*/  LEA R3, R0, R3, 0x5 ;  /* 0x0000000300037211 */ /* 0x000fe200078e28ff */
[----:B--2---:R-:W-:Y:S04]  /*02b0*/  STS [R7], R24 ;  /* 0x0000001807007388 */ /* 0x004fe80000000800 */
[----:B---3--:R-:W-:Y:S01]  /*02c0*/  STS [R5], R26 ;  /* 0x0000001a05007388 */ /* 0x008fe20000000800 */
[----:B------:R-:W-:Y:S06]  /*02d0*/  BAR.SYNC.DEFER_BLOCKING 0x0 ;  /* 0x0000000000007b1d */ /* 0x000fec0000010000 */
[----:B------:R-:W-:Y:S04]  /*02e0*/  LDS R10, [R6] ;  /* 0x00000000060a7984 */ /* 0x000fe80000000800 */
[----:B------:R-:W0:Y:S04]  /*02f0*/  LDS.128 R12, [R16] ;  /* 0x00000000100c7984 */ /* 0x000e280000000c00 */
[----:B------:R-:W1:Y:S04]  /*0300*/  LDS R27, [R6+0x80] ;  /* 0x00008000061b7984 */ /* 0x000e680000000800 */
[----:B------:R-:W2:Y:S04]  /*0310*/  LDS R17, [R6+0x100] ;  /* 0x0001000006117984 */ /* 0x000ea80000000800 */
[----:B------:R-:W3:Y:S04]  /*0320*/  LDS R29, [R6+0x180] ;  /* 0x00018000061d7984 */ /* 0x000ee80000000800 */
[----:B------:R-:W-:Y:S01]  /*0330*/  LDS R25, [R6+0x380] ;  /* 0x0003800006197984 */ /* 0x000fe20000000800 */
[----:B0-----:R-:W-:-:S03]  /*0340*/  FFMA R10, R12, R10, R11 ;  /* 0x0000000a0c0a7223 */ /* 0x001fc6000000000b */
[----:B------:R-:W-:Y:S01]  /*0350*/  LDS R12, [R6+0x280] ;  /* 0x00028000060c7984 */ /* 0x000fe20000000800 */
[----:B-1----:R-:W-:-:S03]  /*0360*/  FFMA R28, R27, R13, R10 ;  /* 0x0000000d1b1c7223 */ /* 0x002fc6000000000a */
[----:B------:R-:W-:Y:S01]  /*0370*/  LDS R13, [R6+0x200] ;  /* 0x00020000060d7984 */ /* 0x000fe20000000800 */
[----:B--2---:R-:W-:-:S03]  /*0380*/  FFMA R14, R17, R14, R28 ;  /* 0x0000000e110e7223 */ /* 0x004fc6000000001c */
[----:B------:R-:W0:Y:S01]  /*0390*/  LDS.128 R8, [R16+0x10] ;  /* 0x0000100010087984 */ /* 0x000e220000000c00 */
[----:B---3--:R-:W-:-:S03]  /*03a0*/  FFMA R15, R29, R15, R14 ;  /* 0x0000000f1d0f7223 */ /* 0x008fc6000000000e */
[----:B------:R-:W1:Y:S01]  /*03b0*/  LDS R17, [R6+0x300] ;  /* 0x0003000006117984 */ /* 0x000e620000000800 */
[----:B0-----:R-:W-:-:S03]  /*03c0*/  FFMA R13, R8, R13, R15 ;  /* 0x0000000d080d7223 */ /* 0x001fc6000000000f */
[----:B------:R-:W-:Y:S01]  /*03d0*/  LDS R8, [R6+0x480] ;  /* 0x0004800006087984 */ /* 0x000fe20000000800 */
[----:B------:R-:W-:-:S03]  /*03e0*/  FFMA R24, R12, R9, R13 ;  /* 0x000000090c187223 */ /* 0x000fc6000000000d */
[----:B------:R-:W-:Y:S01]  /*03f0*/  LDS R9, [R6+0x400] ;  /* 0x0004000006097984 */ /* 0x000fe20000000800 */
[----:B-1----:R-:W-:-:S03]  /*0400*/  FFMA R10, R17, R10, R24 ;  /* 0x0000000a110a7223 */ /* 0x002fc60000000018 */
[----:B------:R-:W0:Y:S01]  /*0410*/  LDS.128 R12, [R16+0x20] ;  /* 0x00002000100c7984 */ /* 0x000e220000000c00 */
[----:B------:R-:W-:-:S03]  /*0420*/  FFMA R11, R25, R11, R10 ;  /* 0x0000000b190b7223 */ /* 0x000fc6000000000a */
[----:B------:R-:W1:Y:S04]  /*0430*/  LDS R17, [R6+0x500] ;  /* 0x0005000006117984 */ /* 0x000e680000000800 */
[----:B------:R-:W2:Y:S01]  /*0440*/  LDS R25, [R6+0x580] ;  /* 0x0005800006197984 */ /* 0x000ea20000000800 */
[----:B0-----:R-:W-:-:S03]  /*0450*/  FFMA R9, R12, R9, R11 ;  /* 0x000000090c097223 */ /* 0x001fc6000000000b */
[----:B------:R-:W-:Y:S01]  /*0460*/  LDS R12, [R6+0x680] ;  /* 0x00068000060c7984 */ /* 0x000fe20000000800 */
[----:B------:R-:W-:-:S03]  /*0470*/  FFMA R24, R8, R13, R9 ;  /* 0x0000000d08187223 */ /* 0x000fc60000000009 */
[----:B------:R-:W-:Y:S01]  /*0480*/  LDS R13, [R6+0x600] ;  /* 0x00060000060d7984 */ /* 0x000fe20000000800 */
[----:B-1----:R-:W-:-:S03]  /*0490*/  FFMA R14, R17, R14, R24 ;  /* 0x0000000e110e7223 */ /* 0x002fc60000000018 */
[----:B------:R-:W0:Y:S01]  /*04a0*/  LDS.128 R8, [R16+0x30] ;  /* 0x0000300010087984 */ /* 0x000e220000000c00 */
[----:B--2---:R-:W-:-:S03]  /*04b0*/  FFMA R15, R25, R15, R14 ;  /* 0x0000000f190f7223 */ /* 0x004fc6000000000e */
        /* <DEDUP_REMOVED lines=19> */
[----:B------:R-:W-:Y:S04]  /*05f0*/  LDS R24, [R6+0xc80] ;  /* 0x000c800006187984 */ /* 0x000fe80000000800 */
[----:B------:R-:W-:Y:S01]  /*0600*/  LDS R17, [R6+0xd00] ;  /* 0x000d000006117984 */ /* 0x000fe20000000800 */
[----:B0-----:R-:W-:-:S03]  /*0610*/  FFMA R13, R8, R13, R15 ;  /* 0x0000000d080d7223 */ /* 0x001fc6000000000f */
[----:B------:R-:W0:Y:S01]  /*0620*/  LDS R8, [R6+0xb80] ;  /* 0x000b800006087984 */ /* 0x000e220000000800 */
[----:B------:R-:W-:-:S03]  /*0630*/  FFMA R26, R12, R9, R13 ;  /* 0x000000090c1a7223 */ /* 0x000fc6000000000d */
[----:B------:R-:W-:Y:S01]  /*0640*/  LDS R9, [R6+0xc00] ;  /* 0x000c000006097984 */ /* 0x000fe20000000800 */
[----:B-1----:R-:W-:-:S03]  /*0650*/  FFMA R25, R25, R10, R26 ;  /* 0x0000000a19197223 */ /* 0x002fc6000000001a */
[----:B------:R-:W1:Y:S01]  /*0660*/  LDS.128 R12, [R16+0x60] ;  /* 0x00006000100c7984 */ /* 0x000e620000000c00 */
[----:B0-----:R-:W-:-:S03]  /*0670*/  FFMA R11, R8, R11, R25 ;  /* 0x0000000b080b7223 */ /* 0x001fc60000000019 */
[----:B------:R-:W-:Y:S01]  /*0680*/  LDS R25, [R6+0xf80] ;  /* 0x000f800006197984 */ /* 0x000fe20000000800 */
[----:B-1----:R-:W-:-:S03]  /*0690*/  FFMA R9, R12, R9, R11 ;  /* 0x000000090c097223 */ /* 0x002fc6000000000b */
[----:B------:R-:W0:Y:S01]  /*06a0*/  LDS R12, [R6+0xd80] ;  /* 0x000d8000060c7984 */ /* 0x000e220000000800 */
[----:B------:R-:W-:-:S03]  /*06b0*/  FFMA R26, R24, R13, R9 ;  /* 0x0000000d181a7223 */ /* 0x000fc60000000009 */
[----:B------:R-:W-:Y:S01]  /*06c0*/  LDS R13, [R6+0xe00] ;  /* 0x000e0000060d7984 */ /* 0x000fe20000000800 */
[----:B------:R-:W-:-:S03]  /*06d0*/  FFMA R17, R17, R14, R26 ;  /* 0x0000000e11117223 */ /* 0x000fc6000000001a */
[----:B------:R-:W1:Y:S04]  /*06e0*/  LDS.128 R8, [R16+0x70] ;  /* 0x0000700010087984 */ /* 0x000e680000000c00 */
[----:B------:R-:W2:Y:S04]  /*06f0*/  LDS R24, [R6+0xe80] ;  /* 0x000e800006187984 */ /* 0x000ea80000000800 */
[----:B------:R-:W3:Y:S01]  /*0700*/  LDS R14, [R6+0xf00] ;  /* 0x000f0000060e7984 */ /* 0x000ee20000000800 */
[----:B0-----:R-:W-:-:S04]  /*0710*/  FFMA R15, R12, R15, R17 ;  /* 0x0000000f0c0f7223 */ /* 0x001fc80000000011 */
[----:B-1----:R-:W-:-:S04]  /*0720*/  FFMA R13, R8, R13, R15 ;  /* 0x0000000d080d7223 */ /* 0x002fc8000000000f */
[----:B--2---:R-:W-:-:S04]  /*0730*/  FFMA R9, R24, R9, R13 ;  /* 0x0000000918097223 */ /* 0x004fc8000000000d */
[----:B---3--:R-:W-:-:S04]  /*0740*/  FFMA R10, R14, R10, R9 ;  /* 0x0000000a0e0a7223 */ /* 0x008fc80000000009 */
[----:B------:R-:W-:Y:S01]  /*0750*/  FFMA R11, R25, R11, R10 ;  /* 0x0000000b190b7223 */ /* 0x000fe2000000000a */
[----:B------:R-:W-:Y:S06]  /*0760*/  BAR.SYNC.DEFER_BLOCKING 0x0 ;  /* 0x0000000000007b1d */ /* 0x000fec0000010000 */
[----:B------:R-:W-:Y:S05]  /*0770*/  @P0 BRA `(.L_x_1) ;  /* 0xfffffff800ac0947 */ /* 0x000fea000383ffff */
.L_x_0:
[----:B------:R-:W-:Y:S01]  /*0780*/  STG.E desc[UR8][R22.64], R11 ;  /* 0x0000000b16007986 */ /* 0x000fe2000c101908 */
[----:B------:R-:W-:Y:S05]  /*0790*/  EXIT ;  /* 0x000000000000794d */ /* 0x000fea0003800000 */
.L_x_2:
[----:B------:R-:W-:-:S00]  /*07a0*/  BRA `(.L_x_2) ;  /* 0xfffffffc00fc7947 */ /* 0x000fc0000383ffff */
[----:B------:R-:W-:-:S00]  /*07b0*/  NOP ;  /* 0x0000000000007918 */ /* 0x000fc00000000000 */
        /* <DEDUP_REMOVED lines=12> */
.L_x_3:


//--------------------- .nv.shared._Z22matrix_multiply_kernelPfS_S_i --------------------------
	.section	.nv.shared._Z22matrix_multiply_kernelPfS_S_i,"aw",@nobits
	.sectionflags	@""
	.align	4
.nv.shared._Z22matrix_multiply_kernelPfS_S_i:
	.zero		9216


//--------------------- .nv.shared.reserved.0     --------------------------
	.section	.nv.shared.reserved.0,"aw",@nobits
	.weak		__nv_reservedSMEM_offset_0_alias
	.size		__nv_reservedSMEM_offset_0_alias, 0, 64
	.other		__nv_reservedSMEM_offset_0_alias,@"STO_CUDA_RESERVED_SHARED STV_DEFAULT"
__nv_reservedSMEM_offset_0_alias:
	.zero		0
	.zero		64


//--------------------- .nv.constant0._Z22matrix_multiply_kernelPfS_S_i --------------------------
	.section	.nv.constant0._Z22matrix_multiply_kernelPfS_S_i,"a",@progbits
	.sectionflags	@""
	.align	4
.nv.constant0._Z22matrix_multiply_kernelPfS_S_i:
	.zero		924


//--------------------- SYMBOLS --------------------------

	.type		.nv.reservedSmem.offset0,@object
	.size		.nv.reservedSmem.offset0,0x4
	.type		.nv.reservedSmem.cap,@object
	.size		.nv.reservedSmem.cap,0x4
